	.headerflags	@"EF_CUDA_TEXMODE_UNIFIED EF_CUDA_64BIT_ADDRESS EF_CUDA_ACCELERATORS EF_CUDA_SM90 EF_CUDA_VIRTUAL_SM(EF_CUDA_SM90)"
	.elftype	@"ET_EXEC"


//--------------------- .nv.info                  --------------------------
	.section	.nv.info,"",@"SHT_CUDA_INFO"
	.align	4


	//----- nvinfo : EIATTR_REGCOUNT
	.align		4
        /*0000*/ 	.byte	0x04, 0x2f
        /*0002*/ 	.short	(.L_3 - .L_2)
	.align		4
.L_2:
        /*0004*/ 	.word	index@(triton_poi_fused__native_batch_norm_legit_no_training_relu_30)
        /*0008*/ 	.word	0x00000011


	//----- nvinfo : EIATTR_MIN_STACK_SIZE
	.align		4
.L_3:
        /*000c*/ 	.byte	0x04, 0x12
        /*000e*/ 	.short	(.L_5 - .L_4)
	.align		4
.L_4:
        /*0010*/ 	.word	index@(triton_poi_fused__native_batch_norm_legit_no_training_relu_30)
        /*0014*/ 	.word	0x00000000


	//----- nvinfo : EIATTR_FRAME_SIZE
	.align		4
.L_5:
        /*0018*/ 	.byte	0x04, 0x11
        /*001a*/ 	.short	(.L_7 - .L_6)
	.align		4
.L_6:
        /*001c*/ 	.word	index@(triton_poi_fused__native_batch_norm_legit_no_training_relu_30)
        /*0020*/ 	.word	0x00000000


	//----- nvinfo : EIATTR_MIN_STACK_SIZE
	.align		4
.L_7:
        /*0024*/ 	.byte	0x04, 0x12
        /*0026*/ 	.short	(.L_9 - .L_8)
	.align		4
.L_8:
        /*0028*/ 	.word	index@(triton_poi_fused__native_batch_norm_legit_no_training_relu_30)
        /*002c*/ 	.word	0x00000000
.L_9:


//--------------------- .nv.info.triton_poi_fused__native_batch_norm_legit_no_training_relu_30 --------------------------
	.section	.nv.info.triton_poi_fused__native_batch_norm_legit_no_training_relu_30,"",@"SHT_CUDA_INFO"
	.sectionflags	@""
	.align	4


	//----- nvinfo : EIATTR_CUDA_API_VERSION
	.align		4
        /*0000*/ 	.byte	0x04, 0x37
        /*0002*/ 	.short	(.L_11 - .L_10)
.L_10:
        /*0004*/ 	.word	0x0000007c


	//----- nvinfo : EIATTR_KPARAM_INFO
	.align		4
.L_11:
        /*0008*/ 	.byte	0x04, 0x17
        /*000a*/ 	.short	(.L_13 - .L_12)
.L_12:
        /*000c*/ 	.word	0x00000000
        /*0010*/ 	.short	0x0006
        /*0012*/ 	.short	0x0030
        /*0014*/ 	.byte	0x00, 0xf0, 0x11, 0x00


	//----- nvinfo : EIATTR_KPARAM_INFO
	.align		4
.L_13:
        /*0018*/ 	.byte	0x04, 0x17
        /*001a*/ 	.short	(.L_15 - .L_14)
.L_14:
        /*001c*/ 	.word	0x00000000
        /*0020*/ 	.short	0x0005
        /*0022*/ 	.short	0x0028
        /*0024*/ 	.byte	0x00, 0xf4, 0x21, 0x00


	//----- nvinfo : EIATTR_KPARAM_INFO
	.align		4
.L_15:
        /*0028*/ 	.byte	0x04, 0x17
        /*002a*/ 	.short	(.L_17 - .L_16)
.L_16:
        /*002c*/ 	.word	0x00000000
        /*0030*/ 	.short	0x0004
        /*0032*/ 	.short	0x0020
        /*0034*/ 	.byte	0x00, 0xf4, 0x21, 0x00


	//----- nvinfo : EIATTR_KPARAM_INFO
	.align		4
.L_17:
        /*0038*/ 	.byte	0x04, 0x17
        /*003a*/ 	.short	(.L_19 - .L_18)
.L_18:
        /*003c*/ 	.word	0x00000000
        /*0040*/ 	.short	0x0003
        /*0042*/ 	.short	0x0018
        /*0044*/ 	.byte	0x00, 0xf4, 0x21, 0x00


	//----- nvinfo : EIATTR_KPARAM_INFO
	.align		4
.L_19:
        /*0048*/ 	.byte	0x04, 0x17
        /*004a*/ 	.short	(.L_21 - .L_20)
.L_20:
        /*004c*/ 	.word	0x00000000
        /*0050*/ 	.short	0x0002
        /*0052*/ 	.short	0x0010
        /*0054*/ 	.byte	0x00, 0xf4, 0x21, 0x00


	//----- nvinfo : EIATTR_KPARAM_INFO
	.align		4
.L_21:
        /*0058*/ 	.byte	0x04, 0x17
        /*005a*/ 	.short	(.L_23 - .L_22)
.L_22:
        /*005c*/ 	.word	0x00000000
        /*0060*/ 	.short	0x0001
        /*0062*/ 	.short	0x0008
        /*0064*/ 	.byte	0x00, 0xf4, 0x21, 0x00


	//----- nvinfo : EIATTR_KPARAM_INFO
	.align		4
.L_23:
        /*0068*/ 	.byte	0x04, 0x17
        /*006a*/ 	.short	(.L_25 - .L_24)
.L_24:
        /*006c*/ 	.word	0x00000000
        /*0070*/ 	.short	0x0000
        /*0072*/ 	.short	0x0000
        /*0074*/ 	.byte	0x00, 0xf4, 0x21, 0x00


	//----- nvinfo : EIATTR_SPARSE_MMA_MASK
	.align		4
.L_25:
        /*0078*/ 	.byte	0x03, 0x50
        /*007a*/ 	.short	0x0000


	//----- nvinfo : EIATTR_MAXREG_COUNT
	.align		4
        /*007c*/ 	.byte	0x03, 0x1b
        /*007e*/ 	.short	0x00ff


	//----- nvinfo : EIATTR_EXIT_INSTR_OFFSETS
	.align		4
        /*0080*/ 	.byte	0x04, 0x1c
        /*0082*/ 	.short	(.L_27 - .L_26)


	//   ....[0]....
.L_26:
        /*0084*/ 	.word	0x00000350


	//----- nvinfo : EIATTR_REQNTID
	.align		4
.L_27:
        /*0088*/ 	.byte	0x04, 0x10
        /*008a*/ 	.short	(.L_29 - .L_28)
.L_28:
        /*008c*/ 	.word	0x00000100
        /*0090*/ 	.word	0x00000001
        /*0094*/ 	.word	0x00000001


	//----- nvinfo : EIATTR_CBANK_PARAM_SIZE
	.align		4
.L_29:
        /*0098*/ 	.byte	0x03, 0x19
        /*009a*/ 	.short	0x0034


	//----- nvinfo : EIATTR_PARAM_CBANK
	.align		4
        /*009c*/ 	.byte	0x04, 0x0a
        /*009e*/ 	.short	(.L_31 - .L_30)
	.align		4
.L_30:
        /*00a0*/ 	.word	index@(.nv.constant0.triton_poi_fused__native_batch_norm_legit_no_training_relu_30)
        /*00a4*/ 	.short	0x0210
        /*00a6*/ 	.short	0x0034


	//----- nvinfo : EIATTR_SW_WAR
	.align		4
.L_31:
        /*00a8*/ 	.byte	0x04, 0x36
        /*00aa*/ 	.short	(.L_33 - .L_32)
.L_32:
        /*00ac*/ 	.word	0x00000008
.L_33:


//--------------------- .nv.callgraph             --------------------------
	.section	.nv.callgraph,"",@"SHT_CUDA_CALLGRAPH"
	.align	4
	.sectionentsize	8
	.align		4
        /*0000*/ 	.word	0x00000000
	.align		4
        /*0004*/ 	.word	0xffffffff
	.align		4
        /*0008*/ 	.word	0x00000000
	.align		4
        /*000c*/ 	.word	0xfffffffe
	.align		4
        /*0010*/ 	.word	0x00000000
	.align		4
        /*0014*/ 	.word	0xfffffffd
	.align		4
        /*0018*/ 	.word	0x00000000
	.align		4
        /*001c*/ 	.word	0xfffffffc


//--------------------- .nv.constant4             --------------------------
	.section	.nv.constant4,"a",@progbits
	.align	8
	.align		8
.nv.constant4:
        /*0000*/ 	.dword	_$_str
	.align		8
        /*0008*/ 	.dword	_$_str_$_2


//--------------------- .text.triton_poi_fused__native_batch_norm_legit_no_training_relu_30 --------------------------
	.section	.text.triton_poi_fused__native_batch_norm_legit_no_training_relu_30,"ax",@progbits
	.align	128
        .global         triton_poi_fused__native_batch_norm_legit_no_training_relu_30
        .type           triton_poi_fused__native_batch_norm_legit_no_training_relu_30,@function
        .size           triton_poi_fused__native_batch_norm_legit_no_training_relu_30,(.L_x_1 - triton_poi_fused__native_batch_norm_legit_no_training_relu_30)
        .other          triton_poi_fused__native_batch_norm_legit_no_training_relu_30,@"STO_CUDA_ENTRY STV_DEFAULT"
triton_poi_fused__native_batch_norm_legit_no_training_relu_30:
.text.triton_poi_fused__native_batch_norm_legit_no_training_relu_30:
[----:B------:R-:W-:Y:S01]  /*0000*/  LDC R1, c[0x0][0x28] ;  /* 0x00000a00ff017b82 */ /* 0x000fe20000000800 */
[----:B------:R-:W1:Y:S07]  /*0010*/  S2R R0, SR_TID.X ;  /* 0x0000000000007919 */ /* 0x000e6e0000002100 */
[----:B------:R-:W2:Y:S01]  /*0020*/  LDC.64 R6, c[0x0][0x220] ;  /* 0x00008800ff067b82 */ /* 0x000ea20000000a00 */
[----:B------:R-:W-:Y:S01]  /*0030*/  ULDC.64 UR4, c[0x0][0x208] ;  /* 0x0000820000047ab9 */ /* 0x000fe20000000a00 */
[----:B------:R-:W3:Y:S06]  /*0040*/  S2R R3, SR_CTAID.X ;  /* 0x0000000000037919 */ /* 0x000eec0000002500 */
[----:B------:R-:W4:Y:S08]  /*0050*/  LDC.64 R4, c[0x0][0x218] ;  /* 0x00008600ff047b82 */ /* 0x000f300000000a00 */
[----:B------:R-:W5:Y:S08]  /*0060*/  LDC.64 R8, c[0x0][0x228] ;  /* 0x00008a00ff087b82 */ /* 0x000f700000000a00 */
[----:B------:R-:W4:Y:S01]  /*0070*/  LDC.64 R10, c[0x0][0x230] ;  /* 0x00008c00ff0a7b82 */ /* 0x000f220000000a00 */
[----:B-1----:R-:W-:-:S04]  /*0080*/  SHF.L.U32 R0, R0, 0x1, RZ ;  /* 0x0000000100007819 */ /* 0x002fc800000006ff */
[----:B------:R-:W-:-:S04]  /*0090*/  LOP3.LUT R0, R0, 0x1fe, RZ, 0xc0, !PT ;  /* 0x000001fe00007812 */ /* 0x000fc800078ec0ff */
[----:B---3--:R-:W-:-:S05]  /*00a0*/  LEA R0, R3, R0, 0x9 ;  /* 0x0000000003007211 */ /* 0x008fca00078e48ff */
[----:B------:R-:W-:-:S05]  /*00b0*/  IMAD.HI R2, R0, 0x5397829d, RZ ;  /* 0x5397829d00027827 */ /* 0x000fca00078e02ff */
[----:B------:R-:W-:-:S04]  /*00c0*/  SHF.R.U32.HI R3, RZ, 0x1f, R2 ;  /* 0x0000001fff037819 */ /* 0x000fc80000011602 */
[----:B------:R-:W-:-:S04]  /*00d0*/  LEA.HI.SX32 R3, R2, R3, 0x1a ;  /* 0x0000000302037211 */ /* 0x000fc800078fd2ff */
[----:B------:R-:W-:-:S04]  /*00e0*/  SHF.R.S32.HI R2, RZ, 0x1f, R3 ;  /* 0x0000001fff027819 */ /* 0x000fc80000011403 */
[----:B------:R-:W-:-:S04]  /*00f0*/  LEA.HI R2, R2, R3, RZ, 0x9 ;  /* 0x0000000302027211 */ /* 0x000fc800078f48ff */
[----:B------:R-:W-:-:S04]  /*0100*/  LOP3.LUT R2, R2, 0xfffffe00, RZ, 0xc0, !PT ;  /* 0xfffffe0002027812 */ /* 0x000fc800078ec0ff */
[----:B------:R-:W-:Y:S02]  /*0110*/  IADD3 R13, R3, -R2, RZ ;  /* 0x80000002030d7210 */ /* 0x000fe40007ffe0ff */
[----:B------:R-:W1:Y:S03]  /*0120*/  LDC.64 R2, c[0x0][0x210] ;  /* 0x00008400ff027b82 */ /* 0x000e660000000a00 */
[----:B--2---:R-:W-:-:S06]  /*0130*/  IMAD.WIDE R6, R13, 0x4, R6 ;  /* 0x000000040d067825 */ /* 0x004fcc00078e0206 */
[----:B------:R-:W2:Y:S01]  /*0140*/  LDG.E.EL R6, desc[UR4][R6.64] ;  /* 0x0000000406067981 */ /* 0x000ea2000c2e1900 */
[----:B----4-:R-:W-:-:S05]  /*0150*/  IMAD.WIDE R4, R13, 0x4, R4 ;  /* 0x000000040d047825 */ /* 0x010fca00078e0204 */
[----:B------:R3:W4:Y:S01]  /*0160*/  LDG.E.EL R12, desc[UR4][R4.64] ;  /* 0x00000004040c7981 */ /* 0x000722000c2e1900 */
[----:B-1----:R-:W-:Y:S01]  /*0170*/  IMAD.WIDE R2, R0, 0x4, R2 ;  /* 0x0000000400027825 */ /* 0x002fe200078e0202 */
[----:B------:R-:W-:Y:S01]  /*0180*/  HFMA2.MMA R14, -RZ, RZ, 1.625, 0 ;  /* 0x3e800000ff0e7435 */ /* 0x000fe200000001ff */
[----:B---3--:R-:W1:Y:S04]  /*0190*/  LDC.64 R4, c[0x0][0x238] ;  /* 0x00008e00ff047b82 */ /* 0x008e680000000a00 */
[----:B------:R-:W4:Y:S01]  /*01a0*/  LDG.E.64 R2, desc[UR4][R2.64] ;  /* 0x0000000402027981 */ /* 0x000f22000c1e1b00 */
[----:B-----5:R-:W-:-:S04]  /*01b0*/  IMAD.WIDE R8, R13, 0x4, R8 ;  /* 0x000000040d087825 */ /* 0x020fc800078e0208 */
[----:B0-----:R-:W-:Y:S02]  /*01c0*/  IMAD.WIDE R10, R13, 0x4, R10 ;  /* 0x000000040d0a7825 */ /* 0x001fe400078e020a */
[----:B------:R-:W3:Y:S04]  /*01d0*/  LDG.E.EL R8, desc[UR4][R8.64] ;  /* 0x0000000408087981 */ /* 0x000ee8000c2e1900 */
[----:B------:R-:W3:Y:S01]  /*01e0*/  LDG.E.EL R11, desc[UR4][R10.64] ;  /* 0x000000040a0b7981 */ /* 0x000ee2000c2e1900 */
[----:B-1----:R-:W-:-:S04]  /*01f0*/  IMAD.WIDE R4, R0, 0x4, R4 ;  /* 0x0000000400047825 */ /* 0x002fc800078e0204 */
[----:B--2---:R-:W-:-:S04]  /*0200*/  FADD R6, R6, 0.0010000000474974513054 ;  /* 0x3a83126f06067421 */ /* 0x004fc80000000000 */
[----:B------:R-:W0:Y:S02]  /*0210*/  MUFU.SQRT R7, R6 ;  /* 0x0000000600077308 */ /* 0x000e240000002000 */
[C---:B0-----:R-:W-:Y:S02]  /*0220*/  FSETP.GT.AND P0, PT, R7.reuse, 8.50705917302346158658e+37, PT ;  /* 0x7e8000000700780b */ /* 0x041fe40003f04000 */
[----:B------:R-:W-:-:S11]  /*0230*/  FSETP.GEU.AND P1, PT, R7, 1.175494350822287508e-38, PT ;  /* 0x008000000700780b */ /* 0x000fd60003f2e000 */
[----:B------:R-:W-:-:S04]  /*0240*/  @P0 FMUL R7, R7, 0.25 ;  /* 0x3e80000007070820 */ /* 0x000fc80000400000 */
[----:B------:R-:W-:-:S06]  /*0250*/  @!P1 FMUL R7, R7, 16777216 ;  /* 0x4b80000007079820 */ /* 0x000fcc0000400000 */
[----:B------:R-:W0:Y:S01]  /*0260*/  MUFU.RCP R7, R7 ;  /* 0x0000000700077308 */ /* 0x000e220000001000 */
[----:B------:R-:W-:Y:S01]  /*0270*/  FSEL R14, R14, 1, P0 ;  /* 0x3f8000000e0e7808 */ /* 0x000fe20000000000 */
[----:B----4-:R-:W-:-:S04]  /*0280*/  FADD R2, R2, -R12 ;  /* 0x8000000c02027221 */ /* 0x010fc80000000000 */
[----:B------:R-:W-:Y:S01]  /*0290*/  @!P1 FMUL R14, R14, 16777216 ;  /* 0x4b8000000e0e9820 */ /* 0x000fe20000400000 */
[----:B------:R-:W-:-:S03]  /*02a0*/  FADD R3, R3, -R12 ;  /* 0x8000000c03037221 */ /* 0x000fc60000000000 */
[----:B0-----:R-:W-:-:S04]  /*02b0*/  FMUL R14, R7, R14 ;  /* 0x0000000e070e7220 */ /* 0x001fc80000400000 */
[-C--:B------:R-:W-:Y:S01]  /*02c0*/  FMUL R2, R2, R14.reuse ;  /* 0x0000000e02027220 */ /* 0x080fe20000400000 */
[----:B------:R-:W-:-:S03]  /*02d0*/  FMUL R14, R3, R14 ;  /* 0x0000000e030e7220 */ /* 0x000fc60000400000 */
[C-C-:B---3--:R-:W-:Y:S01]  /*02e0*/  FFMA R2, R8.reuse, R2, R11.reuse ;  /* 0x0000000208027223 */ /* 0x148fe2000000000b */
[----:B------:R-:W-:-:S04]  /*02f0*/  FFMA R14, R8, R14, R11 ;  /* 0x0000000e080e7223 */ /* 0x000fc8000000000b */
[----:B------:R-:W-:Y:S02]  /*0300*/  FSETP.GEU.AND P0, PT, R2, RZ, PT ;  /* 0x000000ff0200720b */ /* 0x000fe40003f0e000 */
[----:B------:R-:W-:Y:S02]  /*0310*/  FSETP.GEU.AND P1, PT, R14, RZ, PT ;  /* 0x000000ff0e00720b */ /* 0x000fe40003f2e000 */
[----:B------:R-:W-:Y:S02]  /*0320*/  FSEL R2, R2, RZ, P0 ;  /* 0x000000ff02027208 */ /* 0x000fe40000000000 */
[----:B------:R-:W-:-:S05]  /*0330*/  FSEL R3, R14, RZ, P1 ;  /* 0x000000ff0e037208 */ /* 0x000fca0000800000 */
[----:B------:R-:W-:Y:S01]  /*0340*/  STG.E.64 desc[UR4][R4.64], R2 ;  /* 0x0000000204007986 */ /* 0x000fe2000c101b04 */
[----:B------:R-:W-:Y:S05]  /*0350*/  EXIT ;  /* 0x000000000000794d */ /* 0x000fea0003800000 */
.L_x_0:
[----:B------:R-:W-:-:S00]  /*0360*/  BRA `(.L_x_0) ;  /* 0xfffffffc00fc7947 */ /* 0x000fc0000383ffff */
[----:B------:R-:W-:-:S00]  /*0370*/  NOP ;  /* 0x0000000000007918 */ /* 0x000fc00000000000 */
        /* <DEDUP_REMOVED lines=8> */
.L_x_1:


//--------------------- .nv.global.init           --------------------------
	.section	.nv.global.init,"aw",@progbits
.nv.global.init:
	.type		_$_str,@object
	.size		_$_str,(_$_str_$_2 - _$_str)
_$_str:
        /*0000*/ 	.byte	0x5f, 0x5f, 0x43, 0x55, 0x44, 0x41, 0x5f, 0x46, 0x54, 0x5a, 0x00
	.type		_$_str_$_2,@object
	.size		_$_str_$_2,(.L_1 - _$_str_$_2)
_$_str_$_2:
        /*000b*/ 	.byte	0x5f, 0x5f, 0x43, 0x55, 0x44, 0x41, 0x5f, 0x50, 0x52, 0x45, 0x43, 0x5f, 0x53, 0x51, 0x52, 0x54
        /*001b*/ 	.byte	0x00
.L_1:


//--------------------- .nv.constant0.triton_poi_fused__native_batch_norm_legit_no_training_relu_30 --------------------------
	.section	.nv.constant0.triton_poi_fused__native_batch_norm_legit_no_training_relu_30,"a",@progbits
	.sectionflags	@""
	.align	4
.nv.constant0.triton_poi_fused__native_batch_norm_legit_no_training_relu_30:
	.zero		580
